//
// Generated by NVIDIA NVVM Compiler
//
// Compiler Build ID: CL-36424714
// Cuda compilation tools, release 13.0, V13.0.88
// Based on NVVM 20.0.0
//

.version 9.0
.target sm_100
.address_size 64

	// .globl	add3_cuda_kernel

.visible .entry add3_cuda_kernel(
	.param .u64 .ptr .align 1 add3_cuda_kernel_param_0,
	.param .u64 .ptr .align 1 add3_cuda_kernel_param_1,
	.param .u64 .ptr .align 1 add3_cuda_kernel_param_2,
	.param .u64 .ptr .align 1 add3_cuda_kernel_param_3,
	.param .u32 add3_cuda_kernel_param_4
)
{
	.reg .pred 	%p<2>;
	.reg .b32 	%r<6>;
	.reg .b32 	%f<6>;
	.reg .b64 	%rd<14>;

	ld.param.u64 	%rd1, [add3_cuda_kernel_param_0];
	ld.param.u64 	%rd2, [add3_cuda_kernel_param_1];
	ld.param.u64 	%rd3, [add3_cuda_kernel_param_2];
	ld.param.u64 	%rd4, [add3_cuda_kernel_param_3];
	ld.param.u32 	%r2, [add3_cuda_kernel_param_4];
	mov.u32 	%r3, %tid.x;
	mov.u32 	%r4, %ctaid.x;
	mov.u32 	%r5, %ntid.x;
	mad.lo.s32 	%r1, %r4, %r5, %r3;
	setp.ge.s32 	%p1, %r1, %r2;
	@%p1 bra 	$L__BB0_2;
	cvta.to.global.u64 	%rd5, %rd1;
	cvta.to.global.u64 	%rd6, %rd2;
	cvta.to.global.u64 	%rd7, %rd3;
	cvta.to.global.u64 	%rd8, %rd4;
	mul.wide.s32 	%rd9, %r1, 4;
	add.s64 	%rd10, %rd5, %rd9;
	ld.global.f32 	%f1, [%rd10];
	add.s64 	%rd11, %rd6, %rd9;
	ld.global.f32 	%f2, [%rd11];
	add.f32 	%f3, %f1, %f2;
	add.s64 	%rd12, %rd7, %rd9;
	ld.global.f32 	%f4, [%rd12];
	add.f32 	%f5, %f3, %f4;
	add.s64 	%rd13, %rd8, %rd9;
	st.global.f32 	[%rd13], %f5;
$L__BB0_2:
	ret;

}


// ===== COMPILED SASS (sm_100) =====

	.target	sm_100

	.elftype	@"ET_EXEC"


//--------------------- .note.nv.tkinfo           --------------------------
	.section	.note.nv.tkinfo,"",@"SHT_NOTE"
	.sectionflags	@"SHF_NOTE_NV_TKINFO"
	.tkinfo
        /*0018*/ 	.word	0x00000002
        /*0030*/ 	.string	""
        /*0030*/ 	.string	"ptxas"
        /*0030*/ 	.string	"Cuda compilation tools, release 13.0, V13.0.88"
        /*0030*/ 	.string	"Build cuda_13.0.r13.0/compiler.36424714_0"
        /*0030*/ 	.string	"-arch sm_100 -m 64 "



//--------------------- .note.nv.cuinfo           --------------------------
	.section	.note.nv.cuinfo,"",@"SHT_NOTE"
	.sectionflags	@"SHF_NOTE_NV_CUINFO"
        /*0018*/ 	.short	0x0002
        /*001a*/ 	.short	0x0064
        /*001c*/ 	.short	0x0082
	.zero		2


//--------------------- .nv.info                  --------------------------
	.section	.nv.info,"",@"SHT_CUDA_INFO"
	.align	4


	//----- nvinfo : EIATTR_REGCOUNT
	.align		4
        /*0000*/ 	.byte	0x04, 0x2f
        /*0002*/ 	.short	(.L_1 - .L_0)
	.align		4
.L_0:
        /*0004*/ 	.word	index@(add3_cuda_kernel)
        /*0008*/ 	.word	0x0000000e


	//----- nvinfo : EIATTR_FRAME_SIZE
	.align		4
.L_1:
        /*000c*/ 	.byte	0x04, 0x11
        /*000e*/ 	.short	(.L_3 - .L_2)
	.align		4
.L_2:
        /*0010*/ 	.word	index@(add3_cuda_kernel)
        /*0014*/ 	.word	0x00000000


	//----- nvinfo : EIATTR_MIN_STACK_SIZE
	.align		4
.L_3:
        /*0018*/ 	.byte	0x04, 0x12
        /*001a*/ 	.short	(.L_5 - .L_4)
	.align		4
.L_4:
        /*001c*/ 	.word	index@(add3_cuda_kernel)
        /*0020*/ 	.word	0x00000000
.L_5:


//--------------------- .nv.compat                --------------------------
	.section	.nv.compat,"",@"SHT_CUDA_COMPAT_INFO"
	.align	4
        /*0000*/ 	.byte	0x02, 0x09, 0x00, 0x00, 0x02, 0x02, 0x01, 0x00, 0x02, 0x05, 0x05, 0x00, 0x03, 0x07, 0x01, 0x01
        /*0010*/ 	.byte	0x02, 0x03, 0x00, 0x00, 0x02, 0x06, 0x01, 0x00, 0x04, 0x0b, 0x08, 0x00, 0x09, 0x00, 0x00, 0x00
        /*0020*/ 	.byte	0x00, 0x00, 0x00, 0x00


//--------------------- .nv.info.add3_cuda_kernel --------------------------
	.section	.nv.info.add3_cuda_kernel,"",@"SHT_CUDA_INFO"
	.sectionflags	@""
	.align	4


	//----- nvinfo : EIATTR_CUDA_API_VERSION
	.align		4
        /*0000*/ 	.byte	0x04, 0x37
        /*0002*/ 	.short	(.L_7 - .L_6)
.L_6:
        /*0004*/ 	.word	0x00000082


	//----- nvinfo : EIATTR_KPARAM_INFO
	.align		4
.L_7:
        /*0008*/ 	.byte	0x04, 0x17
        /*000a*/ 	.short	(.L_9 - .L_8)
.L_8:
        /*000c*/ 	.word	0x00000000
        /*0010*/ 	.short	0x0004
        /*0012*/ 	.short	0x0020
        /*0014*/ 	.byte	0x00, 0xf0, 0x11, 0x00


	//----- nvinfo : EIATTR_KPARAM_INFO
	.align		4
.L_9:
        /*0018*/ 	.byte	0x04, 0x17
        /*001a*/ 	.short	(.L_11 - .L_10)
.L_10:
        /*001c*/ 	.word	0x00000000
        /*0020*/ 	.short	0x0003
        /*0022*/ 	.short	0x0018
        /*0024*/ 	.byte	0x00, 0xf5, 0x21, 0x00


	//----- nvinfo : EIATTR_KPARAM_INFO
	.align		4
.L_11:
        /*0028*/ 	.byte	0x04, 0x17
        /*002a*/ 	.short	(.L_13 - .L_12)
.L_12:
        /*002c*/ 	.word	0x00000000
        /*0030*/ 	.short	0x0002
        /*0032*/ 	.short	0x0010
        /*0034*/ 	.byte	0x00, 0xf5, 0x21, 0x00


	//----- nvinfo : EIATTR_KPARAM_INFO
	.align		4
.L_13:
        /*0038*/ 	.byte	0x04, 0x17
        /*003a*/ 	.short	(.L_15 - .L_14)
.L_14:
        /*003c*/ 	.word	0x00000000
        /*0040*/ 	.short	0x0001
        /*0042*/ 	.short	0x0008
        /*0044*/ 	.byte	0x00, 0xf5, 0x21, 0x00


	//----- nvinfo : EIATTR_KPARAM_INFO
	.align		4
.L_15:
        /*0048*/ 	.byte	0x04, 0x17
        /*004a*/ 	.short	(.L_17 - .L_16)
.L_16:
        /*004c*/ 	.word	0x00000000
        /*0050*/ 	.short	0x0000
        /*0052*/ 	.short	0x0000
        /*0054*/ 	.byte	0x00, 0xf5, 0x21, 0x00


	//----- nvinfo : EIATTR_SPARSE_MMA_MASK
	.align		4
.L_17:
        /*0058*/ 	.byte	0x03, 0x50
        /*005a*/ 	.short	0x0000


	//----- nvinfo : EIATTR_MAXREG_COUNT
	.align		4
        /*005c*/ 	.byte	0x03, 0x1b
        /*005e*/ 	.short	0x00ff


	//----- nvinfo : EIATTR_MERCURY_ISA_VERSION
	.align		4
        /*0060*/ 	.byte	0x03, 0x5f
        /*0062*/ 	.short	0x0101


	//----- nvinfo : EIATTR_VRC_CTA_INIT_COUNT
	.align		4
        /*0064*/ 	.byte	0x02, 0x4a
	.zero		1
	.zero		1


	//----- nvinfo : EIATTR_EXIT_INSTR_OFFSETS
	.align		4
        /*0068*/ 	.byte	0x04, 0x1c
        /*006a*/ 	.short	(.L_19 - .L_18)


	//   ....[0]....
.L_18:
        /*006c*/ 	.word	0x00000070


	//   ....[1]....
        /*0070*/ 	.word	0x00000170


	//----- nvinfo : EIATTR_CBANK_PARAM_SIZE
	.align		4
.L_19:
        /*0074*/ 	.byte	0x03, 0x19
        /*0076*/ 	.short	0x0024


	//----- nvinfo : EIATTR_PARAM_CBANK
	.align		4
        /*0078*/ 	.byte	0x04, 0x0a
        /*007a*/ 	.short	(.L_21 - .L_20)
	.align		4
.L_20:
        /*007c*/ 	.word	index@(.nv.constant0.add3_cuda_kernel)
        /*0080*/ 	.short	0x0380
        /*0082*/ 	.short	0x0024


	//----- nvinfo : EIATTR_SW_WAR
	.align		4
.L_21:
        /*0084*/ 	.byte	0x04, 0x36
        /*0086*/ 	.short	(.L_23 - .L_22)
.L_22:
        /*0088*/ 	.word	0x00000008
.L_23:


//--------------------- .nv.callgraph             --------------------------
	.section	.nv.callgraph,"",@"SHT_CUDA_CALLGRAPH"
	.align	4
	.sectionentsize	8
	.align		4
        /*0000*/ 	.word	0x00000000
	.align		4
        /*0004*/ 	.word	0xffffffff
	.align		4
        /*0008*/ 	.word	0x00000000
	.align		4
        /*000c*/ 	.word	0xfffffffe
	.align		4
        /*0010*/ 	.word	0x00000000
	.align		4
        /*0014*/ 	.word	0xfffffffd
	.align		4
        /*0018*/ 	.word	0x00000000
	.align		4
        /*001c*/ 	.word	0xfffffffc


//--------------------- .text.add3_cuda_kernel    --------------------------
	.section	.text.add3_cuda_kernel,"ax",@progbits
	.align	128
        .global         add3_cuda_kernel
        .type           add3_cuda_kernel,@function
        .size           add3_cuda_kernel,(.L_x_1 - add3_cuda_kernel)
        .other          add3_cuda_kernel,@"STO_CUDA_ENTRY STV_DEFAULT"
add3_cuda_kernel:
.text.add3_cuda_kernel:
[----:B------:R-:W-:Y:S01]  /*0000*/  LDC R1, c[0x0][0x37c] ;  /* 0x0000df00ff017b82 */ /* 0x000fe20000000800 */
[----:B------:R-:W0:Y:S07]  /*0010*/  S2R R11, SR_TID.X ;  /* 0x00000000000b7919 */ /* 0x000e2e0000002100 */
[----:B------:R-:W0:Y:S01]  /*0020*/  S2UR UR4, SR_CTAID.X ;  /* 0x00000000000479c3 */ /* 0x000e220000002500 */
[----:B------:R-:W1:Y:S07]  /*0030*/  LDCU UR5, c[0x0][0x3a0] ;  /* 0x00007400ff0577ac */ /* 0x000e6e0008000800 */
[----:B------:R-:W0:Y:S02]  /*0040*/  LDC R0, c[0x0][0x360] ;  /* 0x0000d800ff007b82 */ /* 0x000e240000000800 */
[----:B0-----:R-:W-:-:S05]  /*0050*/  IMAD R11, R0, UR4, R11 ;  /* 0x00000004000b7c24 */ /* 0x001fca000f8e020b */
[----:B-1----:R-:W-:-:S13]  /*0060*/  ISETP.GE.AND P0, PT, R11, UR5, PT ;  /* 0x000000050b007c0c */ /* 0x002fda000bf06270 */
[----:B------:R-:W-:Y:S05]  /*0070*/  @P0 EXIT ;  /* 0x000000000000094d */ /* 0x000fea0003800000 */
[----:B------:R-:W0:Y:S01]  /*0080*/  LDC.64 R2, c[0x0][0x380] ;  /* 0x0000e000ff027b82 */ /* 0x000e220000000a00 */
[----:B------:R-:W1:Y:S07]  /*0090*/  LDCU.64 UR4, c[0x0][0x358] ;  /* 0x00006b00ff0477ac */ /* 0x000e6e0008000a00 */
[----:B------:R-:W2:Y:S08]  /*00a0*/  LDC.64 R4, c[0x0][0x388] ;  /* 0x0000e200ff047b82 */ /* 0x000eb00000000a00 */
[----:B------:R-:W3:Y:S01]  /*00b0*/  LDC.64 R6, c[0x0][0x390] ;  /* 0x0000e400ff067b82 */ /* 0x000ee20000000a00 */
[----:B0-----:R-:W-:-:S07]  /*00c0*/  IMAD.WIDE R2, R11, 0x4, R2 ;  /* 0x000000040b027825 */ /* 0x001fce00078e0202 */
[----:B------:R-:W0:Y:S01]  /*00d0*/  LDC.64 R8, c[0x0][0x398] ;  /* 0x0000e600ff087b82 */ /* 0x000e220000000a00 */
[----:B-1----:R-:W4:Y:S01]  /*00e0*/  LDG.E R2, desc[UR4][R2.64] ;  /* 0x0000000402027981 */ /* 0x002f22000c1e1900 */
[----:B--2---:R-:W-:-:S06]  /*00f0*/  IMAD.WIDE R4, R11, 0x4, R4 ;  /* 0x000000040b047825 */ /* 0x004fcc00078e0204 */
[----:B------:R-:W4:Y:S01]  /*0100*/  LDG.E R5, desc[UR4][R4.64] ;  /* 0x0000000404057981 */ /* 0x000f22000c1e1900 */
[----:B---3--:R-:W-:-:S06]  /*0110*/  IMAD.WIDE R6, R11, 0x4, R6 ;  /* 0x000000040b067825 */ /* 0x008fcc00078e0206 */
[----:B------:R-:W2:Y:S01]  /*0120*/  LDG.E R7, desc[UR4][R6.64] ;  /* 0x0000000406077981 */ /* 0x000ea2000c1e1900 */
[----:B0-----:R-:W-:-:S04]  /*0130*/  IMAD.WIDE R8, R11, 0x4, R8 ;  /* 0x000000040b087825 */ /* 0x001fc800078e0208 */
[----:B----4-:R-:W-:-:S04]  /*0140*/  FADD R0, R2, R5 ;  /* 0x0000000502007221 */ /* 0x010fc80000000000 */
[----:B--2---:R-:W-:-:S05]  /*0150*/  FADD R11, R0, R7 ;  /* 0x00000007000b7221 */ /* 0x004fca0000000000 */
[----:B------:R-:W-:Y:S01]  /*0160*/  STG.E desc[UR4][R8.64], R11 ;  /* 0x0000000b08007986 */ /* 0x000fe2000c101904 */
[----:B------:R-:W-:Y:S05]  /*0170*/  EXIT ;  /* 0x000000000000794d */ /* 0x000fea0003800000 */
.L_x_0:
[----:B------:R-:W-:-:S00]  /*0180*/  BRA `(.L_x_0) ;  /* 0xfffffffc00fc7947 */ /* 0x000fc0000383ffff */
[----:B------:R-:W-:-:S00]  /*0190*/  NOP ;  /* 0x0000000000007918 */ /* 0x000fc00000000000 */
        /* <DEDUP_REMOVED lines=14> */
.L_x_1:


//--------------------- .nv.shared.reserved.0     --------------------------
	.section	.nv.shared.reserved.0,"aw",@nobits
	.weak		__nv_reservedSMEM_offset_0_alias
	.size		__nv_reservedSMEM_offset_0_alias, 0, 64
	.other		__nv_reservedSMEM_offset_0_alias,@"STO_CUDA_RESERVED_SHARED STV_DEFAULT"
__nv_reservedSMEM_offset_0_alias:
	.zero		0
	.zero		64


//--------------------- .nv.constant0.add3_cuda_kernel --------------------------
	.section	.nv.constant0.add3_cuda_kernel,"a",@progbits
	.sectionflags	@""
	.align	4
.nv.constant0.add3_cuda_kernel:
	.zero		932


//--------------------- SYMBOLS --------------------------

	.type		.nv.reservedSmem.offset0,@object
	.size		.nv.reservedSmem.offset0,0x4
